	.headerflags	@"EF_CUDA_TEXMODE_UNIFIED EF_CUDA_64BIT_ADDRESS EF_CUDA_ACCELERATORS EF_CUDA_SM90 EF_CUDA_VIRTUAL_SM(EF_CUDA_SM90)"
	.elftype	@"ET_EXEC"


//--------------------- .nv.info                  --------------------------
	.section	.nv.info,"",@"SHT_CUDA_INFO"
	.align	4


	//----- nvinfo : EIATTR_REGCOUNT
	.align		4
        /*0000*/ 	.byte	0x04, 0x2f
        /*0002*/ 	.short	(.L_3 - .L_2)
	.align		4
.L_2:
        /*0004*/ 	.word	index@(triton_poi_fused__native_batch_norm_legit_no_training_relu_20)
        /*0008*/ 	.word	0x00000011


	//----- nvinfo : EIATTR_MIN_STACK_SIZE
	.align		4
.L_3:
        /*000c*/ 	.byte	0x04, 0x12
        /*000e*/ 	.short	(.L_5 - .L_4)
	.align		4
.L_4:
        /*0010*/ 	.word	index@(triton_poi_fused__native_batch_norm_legit_no_training_relu_20)
        /*0014*/ 	.word	0x00000000


	//----- nvinfo : EIATTR_FRAME_SIZE
	.align		4
.L_5:
        /*0018*/ 	.byte	0x04, 0x11
        /*001a*/ 	.short	(.L_7 - .L_6)
	.align		4
.L_6:
        /*001c*/ 	.word	index@(triton_poi_fused__native_batch_norm_legit_no_training_relu_20)
        /*0020*/ 	.word	0x00000000


	//----- nvinfo : EIATTR_MIN_STACK_SIZE
	.align		4
.L_7:
        /*0024*/ 	.byte	0x04, 0x12
        /*0026*/ 	.short	(.L_9 - .L_8)
	.align		4
.L_8:
        /*0028*/ 	.word	index@(triton_poi_fused__native_batch_norm_legit_no_training_relu_20)
        /*002c*/ 	.word	0x00000000
.L_9:


//--------------------- .nv.info.triton_poi_fused__native_batch_norm_legit_no_training_relu_20 --------------------------
	.section	.nv.info.triton_poi_fused__native_batch_norm_legit_no_training_relu_20,"",@"SHT_CUDA_INFO"
	.sectionflags	@""
	.align	4


	//----- nvinfo : EIATTR_CUDA_API_VERSION
	.align		4
        /*0000*/ 	.byte	0x04, 0x37
        /*0002*/ 	.short	(.L_11 - .L_10)
.L_10:
        /*0004*/ 	.word	0x0000007c


	//----- nvinfo : EIATTR_KPARAM_INFO
	.align		4
.L_11:
        /*0008*/ 	.byte	0x04, 0x17
        /*000a*/ 	.short	(.L_13 - .L_12)
.L_12:
        /*000c*/ 	.word	0x00000000
        /*0010*/ 	.short	0x0006
        /*0012*/ 	.short	0x0030
        /*0014*/ 	.byte	0x00, 0xf0, 0x11, 0x00


	//----- nvinfo : EIATTR_KPARAM_INFO
	.align		4
.L_13:
        /*0018*/ 	.byte	0x04, 0x17
        /*001a*/ 	.short	(.L_15 - .L_14)
.L_14:
        /*001c*/ 	.word	0x00000000
        /*0020*/ 	.short	0x0005
        /*0022*/ 	.short	0x0028
        /*0024*/ 	.byte	0x00, 0xf4, 0x21, 0x00


	//----- nvinfo : EIATTR_KPARAM_INFO
	.align		4
.L_15:
        /*0028*/ 	.byte	0x04, 0x17
        /*002a*/ 	.short	(.L_17 - .L_16)
.L_16:
        /*002c*/ 	.word	0x00000000
        /*0030*/ 	.short	0x0004
        /*0032*/ 	.short	0x0020
        /*0034*/ 	.byte	0x00, 0xf4, 0x21, 0x00


	//----- nvinfo : EIATTR_KPARAM_INFO
	.align		4
.L_17:
        /*0038*/ 	.byte	0x04, 0x17
        /*003a*/ 	.short	(.L_19 - .L_18)
.L_18:
        /*003c*/ 	.word	0x00000000
        /*0040*/ 	.short	0x0003
        /*0042*/ 	.short	0x0018
        /*0044*/ 	.byte	0x00, 0xf4, 0x21, 0x00


	//----- nvinfo : EIATTR_KPARAM_INFO
	.align		4
.L_19:
        /*0048*/ 	.byte	0x04, 0x17
        /*004a*/ 	.short	(.L_21 - .L_20)
.L_20:
        /*004c*/ 	.word	0x00000000
        /*0050*/ 	.short	0x0002
        /*0052*/ 	.short	0x0010
        /*0054*/ 	.byte	0x00, 0xf4, 0x21, 0x00


	//----- nvinfo : EIATTR_KPARAM_INFO
	.align		4
.L_21:
        /*0058*/ 	.byte	0x04, 0x17
        /*005a*/ 	.short	(.L_23 - .L_22)
.L_22:
        /*005c*/ 	.word	0x00000000
        /*0060*/ 	.short	0x0001
        /*0062*/ 	.short	0x0008
        /*0064*/ 	.byte	0x00, 0xf4, 0x21, 0x00


	//----- nvinfo : EIATTR_KPARAM_INFO
	.align		4
.L_23:
        /*0068*/ 	.byte	0x04, 0x17
        /*006a*/ 	.short	(.L_25 - .L_24)
.L_24:
        /*006c*/ 	.word	0x00000000
        /*0070*/ 	.short	0x0000
        /*0072*/ 	.short	0x0000
        /*0074*/ 	.byte	0x00, 0xf4, 0x21, 0x00


	//----- nvinfo : EIATTR_SPARSE_MMA_MASK
	.align		4
.L_25:
        /*0078*/ 	.byte	0x03, 0x50
        /*007a*/ 	.short	0x0000


	//----- nvinfo : EIATTR_MAXREG_COUNT
	.align		4
        /*007c*/ 	.byte	0x03, 0x1b
        /*007e*/ 	.short	0x00ff


	//----- nvinfo : EIATTR_EXIT_INSTR_OFFSETS
	.align		4
        /*0080*/ 	.byte	0x04, 0x1c
        /*0082*/ 	.short	(.L_27 - .L_26)


	//   ....[0]....
.L_26:
        /*0084*/ 	.word	0x00000360


	//----- nvinfo : EIATTR_REQNTID
	.align		4
.L_27:
        /*0088*/ 	.byte	0x04, 0x10
        /*008a*/ 	.short	(.L_29 - .L_28)
.L_28:
        /*008c*/ 	.word	0x00000100
        /*0090*/ 	.word	0x00000001
        /*0094*/ 	.word	0x00000001


	//----- nvinfo : EIATTR_CBANK_PARAM_SIZE
	.align		4
.L_29:
        /*0098*/ 	.byte	0x03, 0x19
        /*009a*/ 	.short	0x0034


	//----- nvinfo : EIATTR_PARAM_CBANK
	.align		4
        /*009c*/ 	.byte	0x04, 0x0a
        /*009e*/ 	.short	(.L_31 - .L_30)
	.align		4
.L_30:
        /*00a0*/ 	.word	index@(.nv.constant0.triton_poi_fused__native_batch_norm_legit_no_training_relu_20)
        /*00a4*/ 	.short	0x0210
        /*00a6*/ 	.short	0x0034


	//----- nvinfo : EIATTR_SW_WAR
	.align		4
.L_31:
        /*00a8*/ 	.byte	0x04, 0x36
        /*00aa*/ 	.short	(.L_33 - .L_32)
.L_32:
        /*00ac*/ 	.word	0x00000008
.L_33:


//--------------------- .nv.callgraph             --------------------------
	.section	.nv.callgraph,"",@"SHT_CUDA_CALLGRAPH"
	.align	4
	.sectionentsize	8
	.align		4
        /*0000*/ 	.word	0x00000000
	.align		4
        /*0004*/ 	.word	0xffffffff
	.align		4
        /*0008*/ 	.word	0x00000000
	.align		4
        /*000c*/ 	.word	0xfffffffe
	.align		4
        /*0010*/ 	.word	0x00000000
	.align		4
        /*0014*/ 	.word	0xfffffffd
	.align		4
        /*0018*/ 	.word	0x00000000
	.align		4
        /*001c*/ 	.word	0xfffffffc


//--------------------- .nv.constant4             --------------------------
	.section	.nv.constant4,"a",@progbits
	.align	8
	.align		8
.nv.constant4:
        /*0000*/ 	.dword	_$_str
	.align		8
        /*0008*/ 	.dword	_$_str_$_2


//--------------------- .text.triton_poi_fused__native_batch_norm_legit_no_training_relu_20 --------------------------
	.section	.text.triton_poi_fused__native_batch_norm_legit_no_training_relu_20,"ax",@progbits
	.align	128
        .global         triton_poi_fused__native_batch_norm_legit_no_training_relu_20
        .type           triton_poi_fused__native_batch_norm_legit_no_training_relu_20,@function
        .size           triton_poi_fused__native_batch_norm_legit_no_training_relu_20,(.L_x_1 - triton_poi_fused__native_batch_norm_legit_no_training_relu_20)
        .other          triton_poi_fused__native_batch_norm_legit_no_training_relu_20,@"STO_CUDA_ENTRY STV_DEFAULT"
triton_poi_fused__native_batch_norm_legit_no_training_relu_20:
.text.triton_poi_fused__native_batch_norm_legit_no_training_relu_20:
[----:B------:R-:W-:Y:S01]  /*0000*/  LDC R1, c[0x0][0x28] ;  /* 0x00000a00ff017b82 */ /* 0x000fe20000000800 */
[----:B------:R-:W1:Y:S07]  /*0010*/  S2R R0, SR_TID.X ;  /* 0x0000000000007919 */ /* 0x000e6e0000002100 */
[----:B------:R-:W2:Y:S01]  /*0020*/  LDC.64 R6, c[0x0][0x220] ;  /* 0x00008800ff067b82 */ /* 0x000ea20000000a00 */
[----:B------:R-:W-:Y:S01]  /*0030*/  ULDC.64 UR4, c[0x0][0x208] ;  /* 0x0000820000047ab9 */ /* 0x000fe20000000a00 */
[----:B------:R-:W3:Y:S06]  /*0040*/  S2R R5, SR_CTAID.X ;  /* 0x0000000000057919 */ /* 0x000eec0000002500 */
[----:B------:R-:W4:Y:S08]  /*0050*/  LDC.64 R8, c[0x0][0x228] ;  /* 0x00008a00ff087b82 */ /* 0x000f300000000a00 */
[----:B------:R-:W5:Y:S01]  /*0060*/  LDC.64 R10, c[0x0][0x230] ;  /* 0x00008c00ff0a7b82 */ /* 0x000f620000000a00 */
[----:B-1----:R-:W-:-:S02]  /*0070*/  SHF.L.U32 R0, R0, 0x1, RZ ;  /* 0x0000000100007819 */ /* 0x002fc400000006ff */
[----:B---3--:R-:W-:Y:S02]  /*0080*/  SHF.R.S32.HI R3, RZ, 0x16, R5 ;  /* 0x00000016ff037819 */ /* 0x008fe40000011405 */
[----:B------:R-:W-:Y:S02]  /*0090*/  LOP3.LUT R0, R0, 0x1fe, RZ, 0xc0, !PT ;  /* 0x000001fe00007812 */ /* 0x000fe400078ec0ff */
[----:B------:R-:W-:Y:S02]  /*00a0*/  SGXT R3, R3, 0x1 ;  /* 0x000000010303781a */ /* 0x000fe40000000200 */
[----:B------:R-:W-:-:S04]  /*00b0*/  LEA R0, R5, R0, 0x9 ;  /* 0x0000000005007211 */ /* 0x000fc800078e48ff */
[----:B------:R-:W-:-:S04]  /*00c0*/  LEA.HI R3, R3, R0, RZ, 0x8 ;  /* 0x0000000003037211 */ /* 0x000fc800078f40ff */
[----:B------:R-:W-:-:S05]  /*00d0*/  SHF.R.S32.HI R3, RZ, 0x8, R3 ;  /* 0x00000008ff037819 */ /* 0x000fca0000011403 */
[----:B------:R-:W-:-:S05]  /*00e0*/  IMAD.HI R2, R3, 0x2aaaaaab, RZ ;  /* 0x2aaaaaab03027827 */ /* 0x000fca00078e02ff */
[----:B------:R-:W-:-:S04]  /*00f0*/  SHF.R.U32.HI R5, RZ, 0x1f, R2 ;  /* 0x0000001fff057819 */ /* 0x000fc80000011602 */
[----:B------:R-:W-:Y:S02]  /*0100*/  LEA.HI R2, R2, R5, RZ, 0x1a ;  /* 0x0000000502027211 */ /* 0x000fe400078fd0ff */
[----:B------:R-:W1:Y:S03]  /*0110*/  LDC.64 R4, c[0x0][0x218] ;  /* 0x00008600ff047b82 */ /* 0x000e660000000a00 */
[----:B------:R-:W-:-:S04]  /*0120*/  IMAD R13, R2, -0x180, R3 ;  /* 0xfffffe80020d7824 */ /* 0x000fc800078e0203 */
[C---:B--2---:R-:W-:Y:S01]  /*0130*/  IMAD.WIDE R6, R13.reuse, 0x4, R6 ;  /* 0x000000040d067825 */ /* 0x044fe200078e0206 */
[----:B------:R-:W2:Y:S05]  /*0140*/  LDC.64 R2, c[0x0][0x210] ;  /* 0x00008400ff027b82 */ /* 0x000eaa0000000a00 */
[----:B------:R-:W3:Y:S01]  /*0150*/  LDG.E.EL R6, desc[UR4][R6.64] ;  /* 0x0000000406067981 */ /* 0x000ee2000c2e1900 */
[----:B----4-:R-:W-:-:S04]  /*0160*/  IMAD.WIDE R8, R13, 0x4, R8 ;  /* 0x000000040d087825 */ /* 0x010fc800078e0208 */
[C---:B-----5:R-:W-:Y:S02]  /*0170*/  IMAD.WIDE R10, R13.reuse, 0x4, R10 ;  /* 0x000000040d0a7825 */ /* 0x060fe400078e020a */
[----:B------:R-:W4:Y:S02]  /*0180*/  LDG.E.EL R8, desc[UR4][R8.64] ;  /* 0x0000000408087981 */ /* 0x000f24000c2e1900 */
[----:B-1----:R-:W-:Y:S02]  /*0190*/  IMAD.WIDE R4, R13, 0x4, R4 ;  /* 0x000000040d047825 */ /* 0x002fe400078e0204 */
[----:B------:R-:W4:Y:S04]  /*01a0*/  LDG.E.EL R11, desc[UR4][R10.64] ;  /* 0x000000040a0b7981 */ /* 0x000f28000c2e1900 */
[----:B------:R1:W5:Y:S01]  /*01b0*/  LDG.E.EL R12, desc[UR4][R4.64] ;  /* 0x00000004040c7981 */ /* 0x000362000c2e1900 */
[----:B--2---:R-:W-:-:S06]  /*01c0*/  IMAD.WIDE R2, R0, 0x4, R2 ;  /* 0x0000000400027825 */ /* 0x004fcc00078e0202 */
[----:B------:R-:W5:Y:S01]  /*01d0*/  LDG.E.64 R2, desc[UR4][R2.64] ;  /* 0x0000000402027981 */ /* 0x000f62000c1e1b00 */
[----:B------:R-:W-:Y:S01]  /*01e0*/  HFMA2.MMA R14, -RZ, RZ, 1.625, 0 ;  /* 0x3e800000ff0e7435 */ /* 0x000fe200000001ff */
[----:B-1----:R-:W1:Y:S02]  /*01f0*/  LDC.64 R4, c[0x0][0x238] ;  /* 0x00008e00ff047b82 */ /* 0x002e640000000a00 */
[----:B-1----:R-:W-:-:S04]  /*0200*/  IMAD.WIDE R4, R0, 0x4, R4 ;  /* 0x0000000400047825 */ /* 0x002fc800078e0204 */
[----:B---3--:R-:W-:-:S04]  /*0210*/  FADD R6, R6, 9.9999997473787516356e-06 ;  /* 0x3727c5ac06067421 */ /* 0x008fc80000000000 */
[----:B------:R-:W1:Y:S02]  /*0220*/  MUFU.SQRT R7, R6 ;  /* 0x0000000600077308 */ /* 0x000e640000002000 */
[C---:B-1----:R-:W-:Y:S02]  /*0230*/  FSETP.GT.AND P0, PT, R7.reuse, 8.50705917302346158658e+37, PT ;  /* 0x7e8000000700780b */ /* 0x042fe40003f04000 */
[----:B------:R-:W-:-:S11]  /*0240*/  FSETP.GEU.AND P1, PT, R7, 1.175494350822287508e-38, PT ;  /* 0x008000000700780b */ /* 0x000fd60003f2e000 */
[----:B------:R-:W-:-:S04]  /*0250*/  @P0 FMUL R7, R7, 0.25 ;  /* 0x3e80000007070820 */ /* 0x000fc80000400000 */
[----:B------:R-:W-:-:S06]  /*0260*/  @!P1 FMUL R7, R7, 16777216 ;  /* 0x4b80000007079820 */ /* 0x000fcc0000400000 */
[----:B------:R-:W1:Y:S01]  /*0270*/  MUFU.RCP R7, R7 ;  /* 0x0000000700077308 */ /* 0x000e620000001000 */
[----:B------:R-:W-:Y:S01]  /*0280*/  FSEL R14, R14, 1, P0 ;  /* 0x3f8000000e0e7808 */ /* 0x000fe20000000000 */
[----:B-----5:R-:W-:-:S04]  /*0290*/  FADD R2, R2, -R12 ;  /* 0x8000000c02027221 */ /* 0x020fc80000000000 */
[----:B------:R-:W-:Y:S01]  /*02a0*/  @!P1 FMUL R14, R14, 16777216 ;  /* 0x4b8000000e0e9820 */ /* 0x000fe20000400000 */
[----:B------:R-:W-:-:S03]  /*02b0*/  FADD R3, R3, -R12 ;  /* 0x8000000c03037221 */ /* 0x000fc60000000000 */
[----:B-1----:R-:W-:-:S04]  /*02c0*/  FMUL R14, R7, R14 ;  /* 0x0000000e070e7220 */ /* 0x002fc80000400000 */
[-C--:B------:R-:W-:Y:S01]  /*02d0*/  FMUL R2, R2, R14.reuse ;  /* 0x0000000e02027220 */ /* 0x080fe20000400000 */
[----:B------:R-:W-:-:S03]  /*02e0*/  FMUL R14, R3, R14 ;  /* 0x0000000e030e7220 */ /* 0x000fc60000400000 */
[C-C-:B----4-:R-:W-:Y:S01]  /*02f0*/  FFMA R2, R8.reuse, R2, R11.reuse ;  /* 0x0000000208027223 */ /* 0x150fe2000000000b */
[----:B------:R-:W-:-:S04]  /*0300*/  FFMA R14, R8, R14, R11 ;  /* 0x0000000e080e7223 */ /* 0x000fc8000000000b */
[----:B------:R-:W-:Y:S02]  /*0310*/  FSETP.GEU.AND P0, PT, R2, RZ, PT ;  /* 0x000000ff0200720b */ /* 0x000fe40003f0e000 */
[----:B------:R-:W-:Y:S02]  /*0320*/  FSETP.GEU.AND P1, PT, R14, RZ, PT ;  /* 0x000000ff0e00720b */ /* 0x000fe40003f2e000 */
[----:B------:R-:W-:Y:S02]  /*0330*/  FSEL R2, R2, RZ, P0 ;  /* 0x000000ff02027208 */ /* 0x000fe40000000000 */
[----:B------:R-:W-:-:S05]  /*0340*/  FSEL R3, R14, RZ, P1 ;  /* 0x000000ff0e037208 */ /* 0x000fca0000800000 */
[----:B------:R-:W-:Y:S01]  /*0350*/  STG.E.64 desc[UR4][R4.64], R2 ;  /* 0x0000000204007986 */ /* 0x000fe2000c101b04 */
[----:B------:R-:W-:Y:S05]  /*0360*/  EXIT ;  /* 0x000000000000794d */ /* 0x000fea0003800000 */
.L_x_0:
[----:B------:R-:W-:-:S00]  /*0370*/  BRA `(.L_x_0) ;  /* 0xfffffffc00fc7947 */ /* 0x000fc0000383ffff */
[----:B------:R-:W-:-:S00]  /*0380*/  NOP ;  /* 0x0000000000007918 */ /* 0x000fc00000000000 */
[----:B------:R-:W-:-:S00]  /*0390*/  NOP ;  /* 0x0000000000007918 */ /* 0x000fc00000000000 */
[----:B------:R-:W-:-:S00]  /*03a0*/  NOP ;  /* 0x0000000000007918 */ /* 0x000fc00000000000 */
[----:B------:R-:W-:-:S00]  /*03b0*/  NOP ;  /* 0x0000000000007918 */ /* 0x000fc00000000000 */
[----:B------:R-:W-:-:S00]  /*03c0*/  NOP ;  /* 0x0000000000007918 */ /* 0x000fc00000000000 */
[----:B------:R-:W-:-:S00]  /*03d0*/  NOP ;  /* 0x0000000000007918 */ /* 0x000fc00000000000 */
[----:B------:R-:W-:-:S00]  /*03e0*/  NOP ;  /* 0x0000000000007918 */ /* 0x000fc00000000000 */
[----:B------:R-:W-:-:S00]  /*03f0*/  NOP ;  /* 0x0000000000007918 */ /* 0x000fc00000000000 */
.L_x_1:


//--------------------- .nv.global.init           --------------------------
	.section	.nv.global.init,"aw",@progbits
.nv.global.init:
	.type		_$_str,@object
	.size		_$_str,(_$_str_$_2 - _$_str)
_$_str:
        /*0000*/ 	.byte	0x5f, 0x5f, 0x43, 0x55, 0x44, 0x41, 0x5f, 0x46, 0x54, 0x5a, 0x00
	.type		_$_str_$_2,@object
	.size		_$_str_$_2,(.L_1 - _$_str_$_2)
_$_str_$_2:
        /*000b*/ 	.byte	0x5f, 0x5f, 0x43, 0x55, 0x44, 0x41, 0x5f, 0x50, 0x52, 0x45, 0x43, 0x5f, 0x53, 0x51, 0x52, 0x54
        /*001b*/ 	.byte	0x00
.L_1:


//--------------------- .nv.constant0.triton_poi_fused__native_batch_norm_legit_no_training_relu_20 --------------------------
	.section	.nv.constant0.triton_poi_fused__native_batch_norm_legit_no_training_relu_20,"a",@progbits
	.sectionflags	@""
	.align	4
.nv.constant0.triton_poi_fused__native_batch_norm_legit_no_training_relu_20:
	.zero		580
